//
// Generated by NVIDIA NVVM Compiler
//
// Compiler Build ID: CL-36424714
// Cuda compilation tools, release 13.0, V13.0.88
// Based on NVVM 20.0.0
//

.version 9.0
.target sm_100
.address_size 64


.entry _Z10CUDAkernelPKfS0_Pf(
	.param .u64 .ptr .align 1 _Z10CUDAkernelPKfS0_Pf_param_0,
	.param .u64 .ptr .align 1 _Z10CUDAkernelPKfS0_Pf_param_1,
	.param .u64 .ptr .align 1 _Z10CUDAkernelPKfS0_Pf_param_2
)
{
	.reg .pred 	%p<3>;
	.reg .b32 	%r<20>;
	.reg .b32 	%f<16>;
	.reg .b64 	%rd<26>;

	ld.param.u64 	%rd5, [_Z10CUDAkernelPKfS0_Pf_param_0];
	ld.param.u64 	%rd6, [_Z10CUDAkernelPKfS0_Pf_param_1];
	ld.param.u64 	%rd7, [_Z10CUDAkernelPKfS0_Pf_param_2];
	mov.u32 	%r1, %tid.x;
	mov.u32 	%r2, %ctaid.x;
	shl.b32 	%r9, %r2, 8;
	add.s32 	%r3, %r9, %r1;
	setp.gt.u32 	%p1, %r3, 9999;
	@%p1 bra 	$L__BB0_4;
	cvta.to.global.u64 	%rd1, %rd6;
	mul.hi.u32 	%r11, %r3, 1374389535;
	shr.u32 	%r12, %r11, 5;
	mul.lo.s32 	%r13, %r12, 100;
	sub.s32 	%r14, %r3, %r13;
	add.s32 	%r18, %r14, 200;
	mul.wide.u32 	%rd8, %r2, 256;
	cvt.u64.u32 	%rd9, %r1;
	add.s64 	%rd10, %rd8, %rd9;
	mul.hi.u64 	%rd11, %rd10, 184467440737095517;
	cvta.to.global.u64 	%rd12, %rd5;
	mad.lo.s64 	%rd13, %rd11, 400, %rd12;
	add.s64 	%rd25, %rd13, 8;
	mov.f32 	%f15, 0f00000000;
	mov.b32 	%r19, 200;
$L__BB0_2:
	ld.global.f32 	%f4, [%rd25+-8];
	add.s32 	%r15, %r18, -200;
	mul.wide.u32 	%rd14, %r15, 4;
	add.s64 	%rd15, %rd1, %rd14;
	ld.global.f32 	%f5, [%rd15];
	fma.rn.f32 	%f6, %f4, %f5, %f15;
	ld.global.f32 	%f7, [%rd25+-4];
	add.s32 	%r16, %r18, -100;
	mul.wide.u32 	%rd16, %r16, 4;
	add.s64 	%rd17, %rd1, %rd16;
	ld.global.f32 	%f8, [%rd17];
	fma.rn.f32 	%f9, %f7, %f8, %f6;
	ld.global.f32 	%f10, [%rd25];
	add.s32 	%r17, %r18, 100;
	mul.wide.u32 	%rd18, %r18, 4;
	add.s64 	%rd19, %rd1, %rd18;
	ld.global.f32 	%f11, [%rd19];
	fma.rn.f32 	%f12, %f10, %f11, %f9;
	ld.global.f32 	%f13, [%rd25+4];
	mul.wide.u32 	%rd20, %r17, 4;
	add.s64 	%rd21, %rd1, %rd20;
	ld.global.f32 	%f14, [%rd21];
	fma.rn.f32 	%f15, %f13, %f14, %f12;
	add.s32 	%r19, %r19, 400;
	add.s32 	%r18, %r18, 400;
	add.s64 	%rd25, %rd25, 16;
	setp.ne.s32 	%p2, %r19, 10200;
	@%p2 bra 	$L__BB0_2;
	cvta.to.global.u64 	%rd22, %rd7;
	mul.wide.u32 	%rd23, %r3, 4;
	add.s64 	%rd24, %rd22, %rd23;
	st.global.f32 	[%rd24], %f15;
$L__BB0_4:
	ret;

}


// ===== COMPILED SASS (sm_100) =====

	.target	sm_100

	.elftype	@"ET_EXEC"


//--------------------- .note.nv.tkinfo           --------------------------
	.section	.note.nv.tkinfo,"",@"SHT_NOTE"
	.sectionflags	@"SHF_NOTE_NV_TKINFO"
	.tkinfo
        /*0018*/ 	.word	0x00000002
        /*0030*/ 	.string	""
        /*0030*/ 	.string	"ptxas"
        /*0030*/ 	.string	"Cuda compilation tools, release 13.0, V13.0.88"
        /*0030*/ 	.string	"Build cuda_13.0.r13.0/compiler.36424714_0"
        /*0030*/ 	.string	"-arch sm_100 -m 64 "



//--------------------- .note.nv.cuinfo           --------------------------
	.section	.note.nv.cuinfo,"",@"SHT_NOTE"
	.sectionflags	@"SHF_NOTE_NV_CUINFO"
        /*0018*/ 	.short	0x0002
        /*001a*/ 	.short	0x0064
        /*001c*/ 	.short	0x0082
	.zero		2


//--------------------- .nv.info                  --------------------------
	.section	.nv.info,"",@"SHT_CUDA_INFO"
	.align	4


	//----- nvinfo : EIATTR_REGCOUNT
	.align		4
        /*0000*/ 	.byte	0x04, 0x2f
        /*0002*/ 	.short	(.L_1 - .L_0)
	.align		4
.L_0:
        /*0004*/ 	.word	index@(_Z10CUDAkernelPKfS0_Pf)
        /*0008*/ 	.word	0x00000020


	//----- nvinfo : EIATTR_FRAME_SIZE
	.align		4
.L_1:
        /*000c*/ 	.byte	0x04, 0x11
        /*000e*/ 	.short	(.L_3 - .L_2)
	.align		4
.L_2:
        /*0010*/ 	.word	index@(_Z10CUDAkernelPKfS0_Pf)
        /*0014*/ 	.word	0x00000000


	//----- nvinfo : EIATTR_MIN_STACK_SIZE
	.align		4
.L_3:
        /*0018*/ 	.byte	0x04, 0x12
        /*001a*/ 	.short	(.L_5 - .L_4)
	.align		4
.L_4:
        /*001c*/ 	.word	index@(_Z10CUDAkernelPKfS0_Pf)
        /*0020*/ 	.word	0x00000000
.L_5:


//--------------------- .nv.compat                --------------------------
	.section	.nv.compat,"",@"SHT_CUDA_COMPAT_INFO"
	.align	4
        /*0000*/ 	.byte	0x02, 0x09, 0x00, 0x00, 0x02, 0x02, 0x01, 0x00, 0x02, 0x05, 0x05, 0x00, 0x03, 0x07, 0x01, 0x01
        /*0010*/ 	.byte	0x02, 0x03, 0x00, 0x00, 0x02, 0x06, 0x01, 0x00, 0x04, 0x0b, 0x08, 0x00, 0x09, 0x00, 0x00, 0x00
        /*0020*/ 	.byte	0x00, 0x00, 0x00, 0x00


//--------------------- .nv.info._Z10CUDAkernelPKfS0_Pf --------------------------
	.section	.nv.info._Z10CUDAkernelPKfS0_Pf,"",@"SHT_CUDA_INFO"
	.sectionflags	@""
	.align	4


	//----- nvinfo : EIATTR_CUDA_API_VERSION
	.align		4
        /*0000*/ 	.byte	0x04, 0x37
        /*0002*/ 	.short	(.L_7 - .L_6)
.L_6:
        /*0004*/ 	.word	0x00000082


	//----- nvinfo : EIATTR_KPARAM_INFO
	.align		4
.L_7:
        /*0008*/ 	.byte	0x04, 0x17
        /*000a*/ 	.short	(.L_9 - .L_8)
.L_8:
        /*000c*/ 	.word	0x00000000
        /*0010*/ 	.short	0x0002
        /*0012*/ 	.short	0x0010
        /*0014*/ 	.byte	0x00, 0xf5, 0x21, 0x00


	//----- nvinfo : EIATTR_KPARAM_INFO
	.align		4
.L_9:
        /*0018*/ 	.byte	0x04, 0x17
        /*001a*/ 	.short	(.L_11 - .L_10)
.L_10:
        /*001c*/ 	.word	0x00000000
        /*0020*/ 	.short	0x0001
        /*0022*/ 	.short	0x0008
        /*0024*/ 	.byte	0x00, 0xf5, 0x21, 0x00


	//----- nvinfo : EIATTR_KPARAM_INFO
	.align		4
.L_11:
        /*0028*/ 	.byte	0x04, 0x17
        /*002a*/ 	.short	(.L_13 - .L_12)
.L_12:
        /*002c*/ 	.word	0x00000000
        /*0030*/ 	.short	0x0000
        /*0032*/ 	.short	0x0000
        /*0034*/ 	.byte	0x00, 0xf5, 0x21, 0x00


	//----- nvinfo : EIATTR_SPARSE_MMA_MASK
	.align		4
.L_13:
        /*0038*/ 	.byte	0x03, 0x50
        /*003a*/ 	.short	0x0000


	//----- nvinfo : EIATTR_MAXREG_COUNT
	.align		4
        /*003c*/ 	.byte	0x03, 0x1b
        /*003e*/ 	.short	0x00ff


	//----- nvinfo : EIATTR_MERCURY_ISA_VERSION
	.align		4
        /*0040*/ 	.byte	0x03, 0x5f
        /*0042*/ 	.short	0x0101


	//----- nvinfo : EIATTR_VRC_CTA_INIT_COUNT
	.align		4
        /*0044*/ 	.byte	0x02, 0x4a
	.zero		1
	.zero		1


	//----- nvinfo : EIATTR_EXIT_INSTR_OFFSETS
	.align		4
        /*0048*/ 	.byte	0x04, 0x1c
        /*004a*/ 	.short	(.L_15 - .L_14)


	//   ....[0]....
.L_14:
        /*004c*/ 	.word	0x00000050


	//   ....[1]....
        /*0050*/ 	.word	0x00000d90


	//----- nvinfo : EIATTR_CBANK_PARAM_SIZE
	.align		4
.L_15:
        /*0054*/ 	.byte	0x03, 0x19
        /*0056*/ 	.short	0x0018


	//----- nvinfo : EIATTR_PARAM_CBANK
	.align		4
        /*0058*/ 	.byte	0x04, 0x0a
        /*005a*/ 	.short	(.L_17 - .L_16)
	.align		4
.L_16:
        /*005c*/ 	.word	index@(.nv.constant0._Z10CUDAkernelPKfS0_Pf)
        /*0060*/ 	.short	0x0380
        /*0062*/ 	.short	0x0018


	//----- nvinfo : EIATTR_SW_WAR
	.align		4
.L_17:
        /*0064*/ 	.byte	0x04, 0x36
        /*0066*/ 	.short	(.L_19 - .L_18)
.L_18:
        /*0068*/ 	.word	0x00000008
.L_19:


//--------------------- .nv.callgraph             --------------------------
	.section	.nv.callgraph,"",@"SHT_CUDA_CALLGRAPH"
	.align	4
	.sectionentsize	8
	.align		4
        /*0000*/ 	.word	0x00000000
	.align		4
        /*0004*/ 	.word	0xffffffff
	.align		4
        /*0008*/ 	.word	0x00000000
	.align		4
        /*000c*/ 	.word	0xfffffffe
	.align		4
        /*0010*/ 	.word	0x00000000
	.align		4
        /*0014*/ 	.word	0xfffffffd
	.align		4
        /*0018*/ 	.word	0x00000000
	.align		4
        /*001c*/ 	.word	0xfffffffc


//--------------------- .text._Z10CUDAkernelPKfS0_Pf --------------------------
	.section	.text._Z10CUDAkernelPKfS0_Pf,"ax",@progbits
	.align	128
.text._Z10CUDAkernelPKfS0_Pf:
        .type           _Z10CUDAkernelPKfS0_Pf,@function
        .size           _Z10CUDAkernelPKfS0_Pf,(.L_x_2 - _Z10CUDAkernelPKfS0_Pf)
        .other          _Z10CUDAkernelPKfS0_Pf,@"STO_CUDA_ENTRY STV_DEFAULT"
_Z10CUDAkernelPKfS0_Pf:
[----:B------:R-:W-:Y:S01]  /*0000*/  LDC R1, c[0x0][0x37c] ;  /* 0x0000df00ff017b82 */ /* 0x000fe20000000800 */
[----:B------:R-:W0:Y:S01]  /*0010*/  S2R R2, SR_TID.X ;  /* 0x0000000000027919 */ /* 0x000e220000002100 */
[----:B------:R-:W0:Y:S02]  /*0020*/  S2R R5, SR_CTAID.X ;  /* 0x0000000000057919 */ /* 0x000e240000002500 */
[----:B0-----:R-:W-:-:S04]  /*0030*/  LEA R0, R5, R2, 0x8 ;  /* 0x0000000205007211 */ /* 0x001fc800078e40ff */
[----:B------:R-:W-:-:S13]  /*0040*/  ISETP.GT.U32.AND P0, PT, R0, 0x270f, PT ;  /* 0x0000270f0000780c */ /* 0x000fda0003f04070 */
[----:B------:R-:W-:Y:S05]  /*0050*/  @P0 EXIT ;  /* 0x000000000000094d */ /* 0x000fea0003800000 */
[----:B------:R-:W-:Y:S01]  /*0060*/  HFMA2 R3, -RZ, RZ, 0, 0 ;  /* 0x00000000ff037431 */ /* 0x000fe200000001ff */
[----:B------:R-:W0:Y:S01]  /*0070*/  LDC.64 R12, c[0x0][0x380] ;  /* 0x0000e000ff0c7b82 */ /* 0x000e220000000a00 */
[----:B------:R-:W1:Y:S07]  /*0080*/  LDCU.64 UR6, c[0x0][0x358] ;  /* 0x00006b00ff0677ac */ /* 0x000e6e0008000a00 */
[----:B------:R-:W2:Y:S01]  /*0090*/  LDC.64 R10, c[0x0][0x388] ;  /* 0x0000e200ff0a7b82 */ /* 0x000ea20000000a00 */
[----:B------:R-:W-:-:S06]  /*00a0*/  IMAD.WIDE.U32 R2, R5, 0x100, R2 ;  /* 0x0000010005027825 */ /* 0x000fcc00078e0002 */
[----:B------:R-:W-:-:S04]  /*00b0*/  IMAD.WIDE.U32 R4, R3, -0xa3d70a3, RZ ;  /* 0xf5c28f5d03047825 */ /* 0x000fc800078e00ff */
[----:B------:R-:W-:-:S04]  /*00c0*/  IMAD.WIDE.U32 R6, P0, R2, 0x28f5c28, R4 ;  /* 0x028f5c2802067825 */ /* 0x000fc80007800004 */
[----:B------:R-:W-:Y:S01]  /*00d0*/  IMAD.WIDE.U32 R4, R2, -0xa3d70a3, RZ ;  /* 0xf5c28f5d02047825 */ /* 0x000fe200078e00ff */
[----:B------:R-:W-:Y:S02]  /*00e0*/  IADD3.X R9, PT, PT, RZ, RZ, RZ, P0, !PT ;  /* 0x000000ffff097210 */ /* 0x000fe400007fe4ff */
[----:B------:R-:W-:Y:S01]  /*00f0*/  MOV R8, R7 ;  /* 0x0000000700087202 */ /* 0x000fe20000000f00 */
[----:B------:R-:W-:Y:S01]  /*0100*/  IMAD.HI.U32 R2, R0, 0x51eb851f, RZ ;  /* 0x51eb851f00027827 */ /* 0x000fe200078e00ff */
[----:B------:R-:W-:-:S04]  /*0110*/  IADD3 RZ, P0, PT, R5, R6, RZ ;  /* 0x0000000605ff7210 */ /* 0x000fc80007f1e0ff */
[----:B------:R-:W-:Y:S01]  /*0120*/  SHF.R.U32.HI R7, RZ, 0x5, R2 ;  /* 0x00000005ff077819 */ /* 0x000fe20000011602 */
[----:B------:R-:W-:-:S04]  /*0130*/  IMAD.WIDE.U32.X R4, R3, 0x28f5c28, R8, P0 ;  /* 0x028f5c2803047825 */ /* 0x000fc800000e0408 */
[----:B------:R-:W-:Y:S02]  /*0140*/  IMAD R3, R7, -0x64, R0 ;  /* 0xffffff9c07037824 */ /* 0x000fe400078e0200 */
[----:B------:R-:W-:Y:S02]  /*0150*/  IMAD R15, R5, 0x190, RZ ;  /* 0x00000190050f7824 */ /* 0x000fe400078e02ff */
[----:B0-----:R-:W-:Y:S01]  /*0160*/  IMAD.WIDE.U32 R4, R4, 0x190, R12 ;  /* 0x0000019004047825 */ /* 0x001fe200078e000c */
[C---:B------:R-:W-:Y:S02]  /*0170*/  IADD3 R9, PT, PT, R3.reuse, 0x64, RZ ;  /* 0x0000006403097810 */ /* 0x040fe40007ffe0ff */
[C---:B------:R-:W-:Y:S01]  /*0180*/  IADD3 R13, PT, PT, R3.reuse, 0xc8, RZ ;  /* 0x000000c8030d7810 */ /* 0x040fe20007ffe0ff */
[----:B--2---:R-:W-:Y:S01]  /*0190*/  IMAD.WIDE.U32 R6, R3, 0x4, R10 ;  /* 0x0000000403067825 */ /* 0x004fe200078e000a */
[----:B------:R-:W-:-:S03]  /*01a0*/  IADD3 R5, PT, PT, R5, R15, RZ ;  /* 0x0000000f05057210 */ /* 0x000fc60007ffe0ff */
[--C-:B------:R-:W-:Y:S01]  /*01b0*/  IMAD.WIDE.U32 R8, R9, 0x4, R10.reuse ;  /* 0x0000000409087825 */ /* 0x100fe200078e000a */
[----:B------:R-:W-:Y:S01]  /*01c0*/  IADD3 R17, PT, PT, R3, 0x12c, RZ ;  /* 0x0000012c03117810 */ /* 0x000fe20007ffe0ff */
[----:B-1----:R-:W2:Y:S02]  /*01d0*/  LDG.E R7, desc[UR6][R6.64] ;  /* 0x0000000606077981 */ /* 0x002ea4000c1e1900 */
[--C-:B------:R-:W-:Y:S02]  /*01e0*/  IMAD.WIDE.U32 R12, R13, 0x4, R10.reuse ;  /* 0x000000040d0c7825 */ /* 0x100fe400078e000a */
[----:B------:R-:W2:Y:S02]  /*01f0*/  LDG.E R2, desc[UR6][R4.64] ;  /* 0x0000000604027981 */ /* 0x000ea4000c1e1900 */
[----:B------:R-:W-:Y:S02]  /*0200*/  IMAD.WIDE.U32 R16, R17, 0x4, R10 ;  /* 0x0000000411107825 */ /* 0x000fe400078e000a */
[----:B------:R-:W3:Y:S04]  /*0210*/  LDG.E R8, desc[UR6][R8.64] ;  /* 0x0000000608087981 */ /* 0x000ee8000c1e1900 */
[----:B------:R-:W3:Y:S04]  /*0220*/  LDG.E R15, desc[UR6][R4.64+0x4] ;  /* 0x00000406040f7981 */ /* 0x000ee8000c1e1900 */
[----:B------:R-:W4:Y:S04]  /*0230*/  LDG.E R12, desc[UR6][R12.64] ;  /* 0x000000060c0c7981 */ /* 0x000f28000c1e1900 */
[----:B------:R-:W4:Y:S04]  /*0240*/  LDG.E R19, desc[UR6][R4.64+0x8] ;  /* 0x0000080604137981 */ /* 0x000f28000c1e1900 */
[----:B------:R-:W5:Y:S04]  /*0250*/  LDG.E R14, desc[UR6][R4.64+0xc] ;  /* 0x00000c06040e7981 */ /* 0x000f68000c1e1900 */
[----:B------:R-:W5:Y:S01]  /*0260*/  LDG.E R16, desc[UR6][R16.64] ;  /* 0x0000000610107981 */ /* 0x000f62000c1e1900 */
[----:B------:R-:W-:Y:S01]  /*0270*/  UMOV UR4, 0x258 ;  /* 0x0000025800047882 */ /* 0x000fe20000000000 */
[----:B--2---:R-:W-:-:S04]  /*0280*/  FFMA R2, R2, R7, RZ ;  /* 0x0000000702027223 */ /* 0x004fc800000000ff */
[----:B---3--:R-:W-:Y:S01]  /*0290*/  FFMA R2, R15, R8, R2 ;  /* 0x000000080f027223 */ /* 0x008fe20000000002 */
[----:B------:R-:W-:-:S04]  /*02a0*/  IADD3 R15, P0, PT, R4, 0x18, RZ ;  /* 0x00000018040f7810 */ /* 0x000fc80007f1e0ff */
[----:B------:R-:W-:Y:S01]  /*02b0*/  IADD3.X R6, PT, PT, RZ, R5, RZ, P0, !PT ;  /* 0x00000005ff067210 */ /* 0x000fe200007fe4ff */
[----:B----4-:R-:W-:Y:S01]  /*02c0*/  FFMA R19, R19, R12, R2 ;  /* 0x0000000c13137223 */ /* 0x010fe20000000002 */
[----:B------:R-:W-:-:S03]  /*02d0*/  IADD3 R2, PT, PT, R3, 0x258, RZ ;  /* 0x0000025803027810 */ /* 0x000fc60007ffe0ff */
[----:B-----5:R-:W-:-:S07]  /*02e0*/  FFMA R14, R14, R16, R19 ;  /* 0x000000100e0e7223 */ /* 0x020fce0000000013 */
.L_x_0:
[C---:B------:R-:W-:Y:S02]  /*02f0*/  IADD3 R9, PT, PT, R2.reuse, -0xc8, RZ ;  /* 0xffffff3802097810 */ /* 0x040fe40007ffe0ff */
[----:B------:R-:W-:Y:S02]  /*0300*/  IADD3 R17, PT, PT, R2, -0x64, RZ ;  /* 0xffffff9c02117810 */ /* 0x000fe40007ffe0ff */
[----:B------:R-:W-:Y:S01]  /*0310*/  MOV R12, R15 ;  /* 0x0000000f000c7202 */ /* 0x000fe20000000f00 */
[----:B------:R-:W-:Y:S01]  /*0320*/  IMAD.WIDE.U32 R8, R9, 0x4, R10 ;  /* 0x0000000409087825 */ /* 0x000fe200078e000a */
[----:B------:R-:W-:-:S03]  /*0330*/  MOV R13, R6 ;  /* 0x00000006000d7202 */ /* 0x000fc60000000f00 */
[--C-:B------:R-:W-:Y:S01]  /*0340*/  IMAD.WIDE.U32 R16, R17, 0x4, R10.reuse ;  /* 0x0000000411107825 */ /* 0x100fe200078e000a */
[----:B------:R0:W2:Y:S04]  /*0350*/  LDG.E R21, desc[UR6][R8.64] ;  /* 0x0000000608157981 */ /* 0x0000a8000c1e1900 */
[----:B------:R-:W2:Y:S01]  /*0360*/  LDG.E R19, desc[UR6][R12.64+-0x8] ;  /* 0xfffff8060c137981 */ /* 0x000ea2000c1e1900 */
[C-C-:B------:R-:W-:Y:S01]  /*0370*/  IMAD.WIDE.U32 R24, R2.reuse, 0x4, R10.reuse ;  /* 0x0000000402187825 */ /* 0x140fe200078e000a */
[C---:B------:R-:W-:Y:S02]  /*0380*/  IADD3 R29, PT, PT, R2.reuse, 0x64, RZ ;  /* 0x00000064021d7810 */ /* 0x040fe40007ffe0ff */
[----:B------:R-:W3:Y:S04]  /*0390*/  LDG.E R6, desc[UR6][R16.64] ;  /* 0x0000000610067981 */ /* 0x000ee8000c1e1900 */
[----:B------:R-:W3:Y:S01]  /*03a0*/  LDG.E R7, desc[UR6][R12.64+-0x4] ;  /* 0xfffffc060c077981 */ /* 0x000ee2000c1e1900 */
[----:B------:R-:W-:Y:S01]  /*03b0*/  IMAD.WIDE.U32 R28, R29, 0x4, R10 ;  /* 0x000000041d1c7825 */ /* 0x000fe200078e000a */
[----:B------:R-:W-:-:S02]  /*03c0*/  IADD3 R5, PT, PT, R2, 0xc8, RZ ;  /* 0x000000c802057810 */ /* 0x000fc40007ffe0ff */
[----:B------:R1:W4:Y:S04]  /*03d0*/  LDG.E R15, desc[UR6][R24.64] ;  /* 0x00000006180f7981 */ /* 0x000328000c1e1900 */
[----:B------:R-:W4:Y:S01]  /*03e0*/  LDG.E R26, desc[UR6][R12.64] ;  /* 0x000000060c1a7981 */ /* 0x000f22000c1e1900 */
[----:B0-----:R-:W-:-:S03]  /*03f0*/  IMAD.WIDE.U32 R8, R5, 0x4, R10 ;  /* 0x0000000405087825 */ /* 0x001fc600078e000a */
[----:B------:R0:W5:Y:S04]  /*0400*/  LDG.E R3, desc[UR6][R28.64] ;  /* 0x000000061c037981 */ /* 0x000168000c1e1900 */
[----:B------:R-:W5:Y:S04]  /*0410*/  LDG.E R4, desc[UR6][R12.64+0x4] ;  /* 0x000004060c047981 */ /* 0x000f68000c1e1900 */
[----:B------:R0:W5:Y:S04]  /*0420*/  LDG.E R20, desc[UR6][R8.64] ;  /* 0x0000000608147981 */ /* 0x000168000c1e1900 */
[----:B------:R-:W5:Y:S01]  /*0430*/  LDG.E R5, desc[UR6][R12.64+0x8] ;  /* 0x000008060c057981 */ /* 0x000f62000c1e1900 */
[----:B------:R-:W-:-:S02]  /*0440*/  IADD3 R23, PT, PT, R2, 0x12c, RZ ;  /* 0x0000012c02177810 */ /* 0x000fc40007ffe0ff */
[C---:B-1----:R-:W-:Y:S01]  /*0450*/  IADD3 R25, PT, PT, R2.reuse, 0x190, RZ ;  /* 0x0000019002197810 */ /* 0x042fe20007ffe0ff */
[----:B------:R-:W5:Y:S02]  /*0460*/  LDG.E R17, desc[UR6][R12.64+0xc] ;  /* 0x00000c060c117981 */ /* 0x000f64000c1e1900 */
[----:B------:R-:W-:Y:S01]  /*0470*/  IMAD.WIDE.U32 R22, R23, 0x4, R10 ;  /* 0x0000000417167825 */ /* 0x000fe200078e000a */
[----:B------:R-:W-:-:S03]  /*0480*/  IADD3 R27, PT, PT, R2, 0x1f4, RZ ;  /* 0x000001f4021b7810 */ /* 0x000fc60007ffe0ff */
[--C-:B------:R-:W-:Y:S02]  /*0490*/  IMAD.WIDE.U32 R24, R25, 0x4, R10.reuse ;  /* 0x0000000419187825 */ /* 0x100fe400078e000a */
[----:B------:R-:W5:Y:S01]  /*04a0*/  LDG.E R22, desc[UR6][R22.64] ;  /* 0x0000000616167981 */ /* 0x000f62000c1e1900 */
[C---:B0-----:R-:W-:Y:S01]  /*04b0*/  IADD3 R29, PT, PT, R2.reuse, 0x258, RZ ;  /* 0x00000258021d7810 */ /* 0x041fe20007ffe0ff */
[--C-:B------:R-:W-:Y:S01]  /*04c0*/  IMAD.WIDE.U32 R8, R27, 0x4, R10.reuse ;  /* 0x000000041b087825 */ /* 0x100fe200078e000a */
[----:B------:R-:W-:Y:S01]  /*04d0*/  IADD3 R27, PT, PT, R2, 0x2bc, RZ ;  /* 0x000002bc021b7810 */ /* 0x000fe20007ffe0ff */
[----:B------:R-:W5:Y:S02]  /*04e0*/  LDG.E R16, desc[UR6][R24.64] ;  /* 0x0000000618107981 */ /* 0x000f64000c1e1900 */
[----:B------:R-:W-:Y:S02]  /*04f0*/  IMAD.WIDE.U32 R28, R29, 0x4, R10 ;  /* 0x000000041d1c7825 */ /* 0x000fe400078e000a */
[----:B------:R0:W5:Y:S04]  /*0500*/  LDG.E R18, desc[UR6][R8.64] ;  /* 0x0000000608127981 */ /* 0x000168000c1e1900 */
[----:B------:R-:W5:Y:S04]  /*0510*/  LDG.E R23, desc[UR6][R12.64+0x10] ;  /* 0x000010060c177981 */ /* 0x000f68000c1e1900 */
[----:B------:R-:W5:Y:S01]  /*0520*/  LDG.E R25, desc[UR6][R12.64+0x18] ;  /* 0x000018060c197981 */ /* 0x000f62000c1e1900 */
[----:B--2---:R-:W-:-:S03]  /*0530*/  FFMA R14, R19, R21, R14 ;  /* 0x00000015130e7223 */ /* 0x004fc6000000000e */
[----:B------:R-:W2:Y:S01]  /*0540*/  LDG.E R19, desc[UR6][R12.64+0x14] ;  /* 0x000014060c137981 */ /* 0x000ea2000c1e1900 */
[----:B---3--:R-:W-:Y:S01]  /*0550*/  FFMA R21, R7, R6, R14 ;  /* 0x0000000607157223 */ /* 0x008fe2000000000e */
[----:B------:R-:W-:Y:S01]  /*0560*/  IMAD.WIDE.U32 R6, R27, 0x4, R10 ;  /* 0x000000041b067825 */ /* 0x000fe200078e000a */
[----:B------:R-:W-:Y:S01]  /*0570*/  IADD3 R27, PT, PT, R2, 0x320, RZ ;  /* 0x00000320021b7810 */ /* 0x000fe20007ffe0ff */
[----:B------:R1:W3:Y:S02]  /*0580*/  LDG.E R14, desc[UR6][R28.64] ;  /* 0x000000061c0e7981 */ /* 0x0002e4000c1e1900 */
[----:B----4-:R-:W-:Y:S01]  /*0590*/  FFMA R15, R26, R15, R21 ;  /* 0x0000000f1a0f7223 */ /* 0x010fe20000000015 */
[----:B------:R-:W-:Y:S01]  /*05a0*/  IADD3 R26, PT, PT, R2, 0x384, RZ ;  /* 0x00000384021a7810 */ /* 0x000fe20007ffe0ff */
[--C-:B0-----:R-:W-:Y:S01]  /*05b0*/  IMAD.WIDE.U32 R8, R27, 0x4, R10.reuse ;  /* 0x000000041b087825 */ /* 0x101fe200078e000a */
[----:B------:R-:W4:Y:S03]  /*05c0*/  LDG.E R24, desc[UR6][R6.64] ;  /* 0x0000000606187981 */ /* 0x000f26000c1e1900 */
[----:B------:R-:W-:Y:S01]  /*05d0*/  IMAD.WIDE.U32 R26, R26, 0x4, R10 ;  /* 0x000000041a1a7825 */ /* 0x000fe200078e000a */
[----:B-1----:R-:W-:-:S03]  /*05e0*/  IADD3 R29, PT, PT, R2, 0x3e8, RZ ;  /* 0x000003e8021d7810 */ /* 0x002fc60007ffe0ff */
[----:B-----5:R-:W-:Y:S02]  /*05f0*/  FFMA R21, R4, R3, R15 ;  /* 0x0000000304157223 */ /* 0x020fe4000000000f */
[----:B------:R-:W4:Y:S04]  /*0600*/  LDG.E R15, desc[UR6][R12.64+0x1c] ;  /* 0x00001c060c0f7981 */ /* 0x000f28000c1e1900 */
[----:B------:R-:W5:Y:S04]  /*0610*/  LDG.E R3, desc[UR6][R8.64] ;  /* 0x0000000608037981 */ /* 0x000f68000c1e1900 */
[----:B------:R0:W5:Y:S04]  /*0620*/  LDG.E R4, desc[UR6][R26.64] ;  /* 0x000000061a047981 */ /* 0x000168000c1e1900 */
[----:B------:R-:W5:Y:S04]  /*0630*/  LDG.E R7, desc[UR6][R12.64+0x28] ;  /* 0x000028060c077981 */ /* 0x000f68000c1e1900 */
[----:B------:R-:W5:Y:S01]  /*0640*/  LDG.E R8, desc[UR6][R12.64+0x20] ;  /* 0x000020060c087981 */ /* 0x000f62000c1e1900 */
[----:B0-----:R-:W-:Y:S01]  /*0650*/  FFMA R26, R5, R20, R21 ;  /* 0x00000014051a7223 */ /* 0x001fe20000000015 */
[--C-:B------:R-:W-:Y:S01]  /*0660*/  IMAD.WIDE.U32 R20, R29, 0x4, R10.reuse ;  /* 0x000000041d147825 */ /* 0x100fe200078e000a */
[C---:B------:R-:W-:Y:S01]  /*0670*/  IADD3 R29, PT, PT, R2.reuse, 0x44c, RZ ;  /* 0x0000044c021d7810 */ /* 0x040fe20007ffe0ff */
[----:B------:R-:W5:Y:S04]  /*0680*/  LDG.E R5, desc[UR6][R12.64+0x24] ;  /* 0x000024060c057981 */ /* 0x000f68000c1e1900 */
[----:B------:R-:W-:Y:S01]  /*0690*/  IMAD.WIDE.U32 R28, R29, 0x4, R10 ;  /* 0x000000041d1c7825 */ /* 0x000fe200078e000a */
[----:B------:R0:W5:Y:S04]  /*06a0*/  LDG.E R6, desc[UR6][R20.64] ;  /* 0x0000000614067981 */ /* 0x000168000c1e1900 */
[----:B------:R-:W5:Y:S04]  /*06b0*/  LDG.E R9, desc[UR6][R12.64+0x2c] ;  /* 0x00002c060c097981 */ /* 0x000f68000c1e1900 */
[----:B------:R1:W5:Y:S01]  /*06c0*/  LDG.E R28, desc[UR6][R28.64] ;  /* 0x000000061c1c7981 */ /* 0x000362000c1e1900 */
[----:B------:R-:W-:Y:S01]  /*06d0*/  FFMA R22, R17, R22, R26 ;  /* 0x0000001611167223 */ /* 0x000fe2000000001a */
[----:B------:R-:W-:-:S02]  /*06e0*/  IADD3 R17, PT, PT, R2, 0x4b0, RZ ;  /* 0x000004b002117810 */ /* 0x000fc40007ffe0ff */
[----:B------:R-:W5:Y:S01]  /*06f0*/  LDG.E R27, desc[UR6][R12.64+0x30] ;  /* 0x000030060c1b7981 */ /* 0x000f62000c1e1900 */
[----:B------:R-:W-:Y:S01]  /*0700*/  FFMA R22, R23, R16, R22 ;  /* 0x0000001017167223 */ /* 0x000fe20000000016 */
[C---:B------:R-:W-:Y:S01]  /*0710*/  IADD3 R23, PT, PT, R2.reuse, 0x514, RZ ;  /* 0x0000051402177810 */ /* 0x040fe20007ffe0ff */
[----:B------:R-:W-:Y:S01]  /*0720*/  IMAD.WIDE.U32 R16, R17, 0x4, R10 ;  /* 0x0000000411107825 */ /* 0x000fe200078e000a */
[----:B0-----:R-:W-:-:S05]  /*0730*/  IADD3 R21, PT, PT, R2, 0x578, RZ ;  /* 0x0000057802157810 */ /* 0x001fca0007ffe0ff */
[----:B------:R-:W-:Y:S01]  /*0740*/  IMAD.WIDE.U32 R20, R21, 0x4, R10 ;  /* 0x0000000415147825 */ /* 0x000fe200078e000a */
[----:B-1----:R-:W-:-:S03]  /*0750*/  IADD3 R29, PT, PT, R2, 0x640, RZ ;  /* 0x00000640021d7810 */ /* 0x002fc60007ffe0ff */
[----:B--2---:R-:W-:Y:S01]  /*0760*/  FFMA R26, R19, R18, R22 ;  /* 0x00000012131a7223 */ /* 0x004fe20000000016 */
[----:B------:R-:W-:Y:S01]  /*0770*/  IMAD.WIDE.U32 R22, R23, 0x4, R10 ;  /* 0x0000000417167825 */ /* 0x000fe200078e000a */
[----:B------:R0:W2:Y:S04]  /*0780*/  LDG.E R18, desc[UR6][R16.64] ;  /* 0x0000000610127981 */ /* 0x0000a8000c1e1900 */
[----:B------:R1:W2:Y:S01]  /*0790*/  LDG.E R19, desc[UR6][R22.64] ;  /* 0x0000000616137981 */ /* 0x0002a2000c1e1900 */
[----:B---3--:R-:W-:-:S03]  /*07a0*/  FFMA R25, R25, R14, R26 ;  /* 0x0000000e19197223 */ /* 0x008fc6000000001a */
[----:B------:R-:W3:Y:S01]  /*07b0*/  LDG.E R26, desc[UR6][R12.64+0x34] ;  /* 0x000034060c1a7981 */ /* 0x000ee2000c1e1900 */
[----:B0-----:R-:W-:-:S03]  /*07c0*/  IADD3 R17, PT, PT, R2, 0x5dc, RZ ;  /* 0x000005dc02117810 */ /* 0x001fc60007ffe0ff */
[----:B------:R0:W3:Y:S02]  /*07d0*/  LDG.E R14, desc[UR6][R20.64] ;  /* 0x00000006140e7981 */ /* 0x0000e4000c1e1900 */
[----:B------:R-:W-:-:S04]  /*07e0*/  IMAD.WIDE.U32 R16, R17, 0x4, R10 ;  /* 0x0000000411107825 */ /* 0x000fc800078e000a */
[----:B----4-:R-:W-:Y:S02]  /*07f0*/  FFMA R25, R15, R24, R25 ;  /* 0x000000180f197223 */ /* 0x010fe40000000019 */
[----:B------:R-:W4:Y:S01]  /*0800*/  LDG.E R15, desc[UR6][R12.64+0x38] ;  /* 0x000038060c0f7981 */ /* 0x000f22000c1e1900 */
[----:B-1----:R-:W-:Y:S01]  /*0810*/  IMAD.WIDE.U32 R22, R29, 0x4, R10 ;  /* 0x000000041d167825 */ /* 0x002fe200078e000a */
[----:B0-----:R-:W-:-:S03]  /*0820*/  IADD3 R21, PT, PT, R2, 0x708, RZ ;  /* 0x0000070802157810 */ /* 0x001fc60007ffe0ff */
[----:B-----5:R-:W-:Y:S01]  /*0830*/  FFMA R8, R8, R3, R25 ;  /* 0x0000000308087223 */ /* 0x020fe20000000019 */
[----:B------:R-:W-:Y:S01]  /*0840*/  IADD3 R25, PT, PT, R2, 0x6a4, RZ ;  /* 0x000006a402197810 */ /* 0x000fe20007ffe0ff */
[----:B------:R0:W5:Y:S02]  /*0850*/  LDG.E R3, desc[UR6][R16.64] ;  /* 0x0000000610037981 */ /* 0x000164000c1e1900 */
[----:B------:R-:W-:Y:S02]  /*0860*/  FFMA R8, R5, R4, R8 ;  /* 0x0000000405087223 */ /* 0x000fe40000000008 */
[----:B------:R-:W5:Y:S01]  /*0870*/  LDG.E R4, desc[UR6][R12.64+0x3c] ;  /* 0x00003c060c047981 */ /* 0x000f62000c1e1900 */
[----:B------:R-:W-:-:S04]  /*0880*/  IMAD.WIDE.U32 R24, R25, 0x4, R10 ;  /* 0x0000000419187825 */ /* 0x000fc800078e000a */
[----:B------:R-:W-:Y:S01]  /*0890*/  FFMA R8, R7, R6, R8 ;  /* 0x0000000607087223 */ /* 0x000fe20000000008 */
[----:B------:R1:W5:Y:S01]  /*08a0*/  LDG.E R5, desc[UR6][R22.64] ;  /* 0x0000000616057981 */ /* 0x000362000c1e1900 */
[----:B0-----:R-:W-:Y:S01]  /*08b0*/  IADD3 R17, PT, PT, R2, 0x76c, RZ ;  /* 0x0000076c02117810 */ /* 0x001fe20007ffe0ff */
[----:B------:R-:W-:Y:S02]  /*08c0*/  IMAD.WIDE.U32 R20, R21, 0x4, R10 ;  /* 0x0000000415147825 */ /* 0x000fe400078e000a */
[----:B------:R-:W5:Y:S02]  /*08d0*/  LDG.E R6, desc[UR6][R12.64+0x40] ;  /* 0x000040060c067981 */ /* 0x000f64000c1e1900 */
[----:B------:R-:W-:Y:S02]  /*08e0*/  FFMA R28, R9, R28, R8 ;  /* 0x0000001c091c7223 */ /* 0x000fe40000000008 */
[----:B------:R-:W5:Y:S01]  /*08f0*/  LDG.E R7, desc[UR6][R24.64] ;  /* 0x0000000618077981 */ /* 0x000f62000c1e1900 */
[----:B------:R-:W-:-:S03]  /*0900*/  IMAD.WIDE.U32 R16, R17, 0x4, R10 ;  /* 0x0000000411107825 */ /* 0x000fc600078e000a */
[----:B------:R-:W5:Y:S01]  /*0910*/  LDG.E R8, desc[UR6][R12.64+0x44] ;  /* 0x000044060c087981 */ /* 0x000f62000c1e1900 */
[----:B------:R-:W-:-:S03]  /*0920*/  IADD3 R29, PT, PT, R2, 0x7d0, RZ ;  /* 0x000007d0021d7810 */ /* 0x000fc60007ffe0ff */
[----:B------:R-:W5:Y:S02]  /*0930*/  LDG.E R9, desc[UR6][R20.64] ;  /* 0x0000000614097981 */ /* 0x000f64000c1e1900 */
[----:B-1----:R-:W-:Y:S02]  /*0940*/  IMAD.WIDE.U32 R22, R29, 0x4, R10 ;  /* 0x000000041d167825 */ /* 0x002fe400078e000a */
[----:B------:R-:W5:Y:S04]  /*0950*/  LDG.E R24, desc[UR6][R12.64+0x4c] ;  /* 0x00004c060c187981 */ /* 0x000f68000c1e1900 */
[----:B------:R-:W5:Y:S04]  /*0960*/  LDG.E R22, desc[UR6][R22.64] ;  /* 0x0000000616167981 */ /* 0x000f68000c1e1900 */
[----:B------:R-:W5:Y:S04]  /*0970*/  LDG.E R20, desc[UR6][R12.64+0x48] ;  /* 0x000048060c147981 */ /* 0x000f68000c1e1900 */
[----:B------:R0:W5:Y:S04]  /*0980*/  LDG.E R21, desc[UR6][R16.64] ;  /* 0x0000000610157981 */ /* 0x000168000c1e1900 */
[----:B------:R-:W5:Y:S01]  /*0990*/  LDG.E R25, desc[UR6][R12.64+0x50] ;  /* 0x000050060c197981 */ /* 0x000f62000c1e1900 */
[----:B------:R-:W-:-:S05]  /*09a0*/  IADD3 R29, PT, PT, R2, 0x898, RZ ;  /* 0x00000898021d7810 */ /* 0x000fca0007ffe0ff */
[----:B0-----:R-:W-:Y:S01]  /*09b0*/  IMAD.WIDE.U32 R16, R29, 0x4, R10 ;  /* 0x000000041d107825 */ /* 0x001fe200078e000a */
[----:B------:R-:W-:-:S05]  /*09c0*/  IADD3 R29, PT, PT, R2, 0x960, RZ ;  /* 0x00000960021d7810 */ /* 0x000fca0007ffe0ff */
[----:B------:R-:W5:Y:S01]  /*09d0*/  LDG.E R16, desc[UR6][R16.64] ;  /* 0x0000000610107981 */ /* 0x000f62000c1e1900 */
[----:B--2---:R-:W-:-:S04]  /*09e0*/  FFMA R27, R27, R18, R28 ;  /* 0x000000121b1b7223 */ /* 0x004fc8000000001c */
[----:B---3--:R-:W-:Y:S01]  /*09f0*/  FFMA R26, R26, R19, R27 ;  /* 0x000000131a1a7223 */ /* 0x008fe2000000001b */
[C---:B------:R-:W-:Y:S02]  /*0a00*/  IADD3 R19, PT, PT, R2.reuse, 0x834, RZ ;  /* 0x0000083402137810 */ /* 0x040fe40007ffe0ff */
[----:B------:R-:W-:Y:S01]  /*0a10*/  IADD3 R18, PT, PT, R2, 0x8fc, RZ ;  /* 0x000008fc02127810 */ /* 0x000fe20007ffe0ff */
[----:B----4-:R-:W-:Y:S02]  /*0a20*/  FFMA R27, R15, R14, R26 ;  /* 0x0000000e0f1b7223 */ /* 0x010fe4000000001a */
[----:B------:R-:W-:-:S04]  /*0a30*/  IMAD.WIDE.U32 R14, R19, 0x4, R10 ;  /* 0x00000004130e7825 */ /* 0x000fc800078e000a */
[----:B------:R-:W-:Y:S02]  /*0a40*/  IMAD.WIDE.U32 R18, R18, 0x4, R10 ;  /* 0x0000000412127825 */ /* 0x000fe400078e000a */
[----:B------:R-:W2:Y:S04]  /*0a50*/  LDG.E R14, desc[UR6][R14.64] ;  /* 0x000000060e0e7981 */ /* 0x000ea8000c1e1900 */
[----:B------:R-:W3:Y:S04]  /*0a60*/  LDG.E R18, desc[UR6][R18.64] ;  /* 0x0000000612127981 */ /* 0x000ee8000c1e1900 */
[----:B------:R-:W3:Y:S01]  /*0a70*/  LDG.E R15, desc[UR6][R12.64+0x5c] ;  /* 0x00005c060c0f7981 */ /* 0x000ee2000c1e1900 */
[----:B-----5:R-:W-:-:S03]  /*0a80*/  FFMA R23, R4, R3, R27 ;  /* 0x0000000304177223 */ /* 0x020fc6000000001b */
[----:B------:R-:W4:Y:S04]  /*0a90*/  LDG.E R19, desc[UR6][R12.64+0x60] ;  /* 0x000060060c137981 */ /* 0x000f28000c1e1900 */
[----:B------:R-:W2:Y:S01]  /*0aa0*/  LDG.E R3, desc[UR6][R12.64+0x54] ;  /* 0x000054060c037981 */ /* 0x000ea2000c1e1900 */
[----:B------:R-:W-:-:S04]  /*0ab0*/  IMAD.WIDE.U32 R26, R29, 0x4, R10 ;  /* 0x000000041d1a7825 */ /* 0x000fc800078e000a */
[----:B------:R-:W-:Y:S01]  /*0ac0*/  FFMA R6, R6, R5, R23 ;  /* 0x0000000506067223 */ /* 0x000fe20000000017 */
[C---:B------:R-:W-:Y:S01]  /*0ad0*/  IADD3 R29, PT, PT, R2.reuse, 0xa28, RZ ;  /* 0x00000a28021d7810 */ /* 0x040fe20007ffe0ff */
[----:B------:R-:W5:Y:S01]  /*0ae0*/  LDG.E R23, desc[UR6][R12.64+0x58] ;  /* 0x000058060c177981 */ /* 0x000f62000c1e1900 */
[----:B------:R-:W-:-:S03]  /*0af0*/  IADD3 R4, PT, PT, R2, 0x9c4, RZ ;  /* 0x000009c402047810 */ /* 0x000fc60007ffe0ff */
[----:B------:R0:W4:Y:S01]  /*0b00*/  LDG.E R26, desc[UR6][R26.64] ;  /* 0x000000061a1a7981 */ /* 0x000122000c1e1900 */
[----:B------:R-:W-:Y:S01]  /*0b10*/  FFMA R8, R8, R7, R6 ;  /* 0x0000000708087223 */ /* 0x000fe20000000006 */
[----:B------:R-:W-:-:S04]  /*0b20*/  IMAD.WIDE.U32 R6, R29, 0x4, R10 ;  /* 0x000000041d067825 */ /* 0x000fc800078e000a */
[----:B------:R-:W-:-:S05]  /*0b30*/  IMAD.WIDE.U32 R4, R4, 0x4, R10 ;  /* 0x0000000404047825 */ /* 0x000fca00078e000a */
[----:B------:R1:W4:Y:S01]  /*0b40*/  LDG.E R17, desc[UR6][R4.64] ;  /* 0x0000000604117981 */ /* 0x000322000c1e1900 */
[----:B------:R-:W-:Y:S01]  /*0b50*/  FFMA R29, R20, R9, R8 ;  /* 0x00000009141d7223 */ /* 0x000fe20000000008 */
[----:B------:R-:W-:Y:S02]  /*0b60*/  IADD3 R9, PT, PT, R2, 0xa8c, RZ ;  /* 0x00000a8c02097810 */ /* 0x000fe40007ffe0ff */
[----:B------:R1:W4:Y:S01]  /*0b70*/  LDG.E R20, desc[UR6][R6.64] ;  /* 0x0000000606147981 */ /* 0x000322000c1e1900 */
[----:B------:R-:W-:Y:S01]  /*0b80*/  FFMA R28, R24, R21, R29 ;  /* 0x00000015181c7223 */ /* 0x000fe2000000001d */
[C---:B------:R-:W-:Y:S02]  /*0b90*/  IADD3 R29, PT, PT, R2.reuse, 0xaf0, RZ ;  /* 0x00000af0021d7810 */ /* 0x040fe40007ffe0ff */
[----:B------:R-:W4:Y:S01]  /*0ba0*/  LDG.E R24, desc[UR6][R12.64+0x64] ;  /* 0x000064060c187981 */ /* 0x000f22000c1e1900 */
[----:B------:R-:W-:Y:S01]  /*0bb0*/  IMAD.WIDE.U32 R8, R9, 0x4, R10 ;  /* 0x0000000409087825 */ /* 0x000fe200078e000a */
[----:B0-----:R-:W-:-:S02]  /*0bc0*/  IADD3 R27, PT, PT, R2, 0xb54, RZ ;  /* 0x00000b54021b7810 */ /* 0x001fc40007ffe0ff */
[----:B------:R-:W4:Y:S01]  /*0bd0*/  LDG.E R21, desc[UR6][R12.64+0x68] ;  /* 0x000068060c157981 */ /* 0x000f22000c1e1900 */
[----:B-1----:R-:W-:-:S04]  /*0be0*/  IMAD.WIDE.U32 R4, R29, 0x4, R10 ;  /* 0x000000041d047825 */ /* 0x002fc800078e000a */
[----:B------:R-:W-:Y:S01]  /*0bf0*/  FFMA R22, R25, R22, R28 ;  /* 0x0000001619167223 */ /* 0x000fe2000000001c */
[----:B------:R-:W4:Y:S01]  /*0c00*/  LDG.E R8, desc[UR6][R8.64] ;  /* 0x0000000608087981 */ /* 0x000f22000c1e1900 */
[----:B------:R-:W-:-:S03]  /*0c10*/  IMAD.WIDE.U32 R6, R27, 0x4, R10 ;  /* 0x000000041b067825 */ /* 0x000fc600078e000a */
[----:B------:R-:W4:Y:S04]  /*0c20*/  LDG.E R25, desc[UR6][R12.64+0x6c] ;  /* 0x00006c060c197981 */ /* 0x000f28000c1e1900 */
[----:B------:R-:W4:Y:S04]  /*0c30*/  LDG.E R4, desc[UR6][R4.64] ;  /* 0x0000000604047981 */ /* 0x000f28000c1e1900 */
[----:B------:R-:W4:Y:S04]  /*0c40*/  LDG.E R27, desc[UR6][R12.64+0x70] ;  /* 0x000070060c1b7981 */ /* 0x000f28000c1e1900 */
[----:B------:R0:W4:Y:S04]  /*0c50*/  LDG.E R7, desc[UR6][R6.64] ;  /* 0x0000000606077981 */ /* 0x000128000c1e1900 */
[----:B------:R-:W4:Y:S01]  /*0c60*/  LDG.E R28, desc[UR6][R12.64+0x74] ;  /* 0x000074060c1c7981 */ /* 0x000f22000c1e1900 */
[----:B------:R-:W-:-:S04]  /*0c70*/  UIADD3 UR4, UPT, UPT, UR4, 0xc80, URZ ;  /* 0x00000c8004047890 */ /* 0x000fc8000fffe0ff */
[----:B------:R-:W-:Y:S01]  /*0c80*/  UISETP.NE.AND UP0, UPT, UR4, 0x27d8, UPT ;  /* 0x000027d80400788c */ /* 0x000fe2000bf05270 */
[----:B------:R-:W-:Y:S01]  /*0c90*/  IADD3 R2, PT, PT, R2, 0xc80, RZ ;  /* 0x00000c8002027810 */ /* 0x000fe20007ffe0ff */
[----:B--2---:R-:W-:-:S04]  /*0ca0*/  FFMA R14, R3, R14, R22 ;  /* 0x0000000e030e7223 */ /* 0x004fc80000000016 */
[----:B-----5:R-:W-:-:S04]  /*0cb0*/  FFMA R14, R23, R16, R14 ;  /* 0x00000010170e7223 */ /* 0x020fc8000000000e */
[----:B---3--:R-:W-:-:S04]  /*0cc0*/  FFMA R14, R15, R18, R14 ;  /* 0x000000120f0e7223 */ /* 0x008fc8000000000e */
[----:B----4-:R-:W-:Y:S01]  /*0cd0*/  FFMA R19, R19, R26, R14 ;  /* 0x0000001a13137223 */ /* 0x010fe2000000000e */
[----:B------:R-:W-:-:S03]  /*0ce0*/  IADD3 R15, P0, PT, R12, 0x80, RZ ;  /* 0x000000800c0f7810 */ /* 0x000fc60007f1e0ff */
[----:B------:R-:W-:-:S04]  /*0cf0*/  FFMA R24, R24, R17, R19 ;  /* 0x0000001118187223 */ /* 0x000fc80000000013 */
[----:B------:R-:W-:-:S04]  /*0d00*/  FFMA R20, R21, R20, R24 ;  /* 0x0000001415147223 */ /* 0x000fc80000000018 */
[----:B------:R-:W-:Y:S01]  /*0d10*/  FFMA R8, R25, R8, R20 ;  /* 0x0000000819087223 */ /* 0x000fe20000000014 */
[----:B0-----:R-:W-:-:S03]  /*0d20*/  IADD3.X R6, PT, PT, RZ, R13, RZ, P0, !PT ;  /* 0x0000000dff067210 */ /* 0x001fc600007fe4ff */
[----:B------:R-:W-:-:S04]  /*0d30*/  FFMA R27, R27, R4, R8 ;  /* 0x000000041b1b7223 */ /* 0x000fc80000000008 */
[----:B------:R-:W-:Y:S01]  /*0d40*/  FFMA R14, R28, R7, R27 ;  /* 0x000000071c0e7223 */ /* 0x000fe2000000001b */
[----:B------:R-:W-:Y:S06]  /*0d50*/  BRA.U UP0, `(.L_x_0) ;  /* 0xfffffff500647547 */ /* 0x000fec000b83ffff */
[----:B------:R-:W0:Y:S02]  /*0d60*/  LDC.64 R2, c[0x0][0x390] ;  /* 0x0000e400ff027b82 */ /* 0x000e240000000a00 */
[----:B0-----:R-:W-:-:S05]  /*0d70*/  IMAD.WIDE.U32 R2, R0, 0x4, R2 ;  /* 0x0000000400027825 */ /* 0x001fca00078e0002 */
[----:B------:R-:W-:Y:S01]  /*0d80*/  STG.E desc[UR6][R2.64], R14 ;  /* 0x0000000e02007986 */ /* 0x000fe2000c101906 */
[----:B------:R-:W-:Y:S05]  /*0d90*/  EXIT ;  /* 0x000000000000794d */ /* 0x000fea0003800000 */
.L_x_1:
[----:B------:R-:W-:-:S00]  /*0da0*/  BRA `(.L_x_1) ;  /* 0xfffffffc00fc7947 */ /* 0x000fc0000383ffff */
[----:B------:R-:W-:-:S00]  /*0db0*/  NOP ;  /* 0x0000000000007918 */ /* 0x000fc00000000000 */
        /* <DEDUP_REMOVED lines=12> */
.L_x_2:


//--------------------- .nv.shared.reserved.0     --------------------------
	.section	.nv.shared.reserved.0,"aw",@nobits
	.weak		__nv_reservedSMEM_offset_0_alias
	.size		__nv_reservedSMEM_offset_0_alias, 0, 64
	.other		__nv_reservedSMEM_offset_0_alias,@"STO_CUDA_RESERVED_SHARED STV_DEFAULT"
__nv_reservedSMEM_offset_0_alias:
	.zero		0
	.zero		64


//--------------------- .nv.constant0._Z10CUDAkernelPKfS0_Pf --------------------------
	.section	.nv.constant0._Z10CUDAkernelPKfS0_Pf,"a",@progbits
	.sectionflags	@""
	.align	4
.nv.constant0._Z10CUDAkernelPKfS0_Pf:
	.zero		920


//--------------------- SYMBOLS --------------------------

	.type		.nv.reservedSmem.offset0,@object
	.size		.nv.reservedSmem.offset0,0x4
